//
// Generated by NVIDIA NVVM Compiler
//
// Compiler Build ID: CL-36424714
// Cuda compilation tools, release 13.0, V13.0.88
// Based on NVVM 20.0.0
//

.version 9.0
.target sm_100
.address_size 64

	// .globl	_Z5gpuPIPddl

.visible .entry _Z5gpuPIPddl(
	.param .u64 .ptr .align 1 _Z5gpuPIPddl_param_0,
	.param .f64 _Z5gpuPIPddl_param_1,
	.param .u64 _Z5gpuPIPddl_param_2
)
{
	.reg .pred 	%p<3>;
	.reg .b32 	%r<10>;
	.reg .b64 	%rd<10>;
	.reg .b64 	%fd<9>;

	ld.param.u64 	%rd5, [_Z5gpuPIPddl_param_0];
	ld.param.f64 	%fd1, [_Z5gpuPIPddl_param_1];
	ld.param.u64 	%rd6, [_Z5gpuPIPddl_param_2];
	mov.u32 	%r6, %tid.x;
	mov.u32 	%r7, %ctaid.x;
	mov.u32 	%r1, %ntid.x;
	mad.lo.s32 	%r9, %r7, %r1, %r6;
	cvt.s64.s32 	%rd9, %r9;
	setp.le.s64 	%p1, %rd6, %rd9;
	@%p1 bra 	$L__BB0_3;
	mov.u32 	%r8, %nctaid.x;
	mul.lo.s32 	%r3, %r1, %r8;
	cvta.to.global.u64 	%rd2, %rd5;
$L__BB0_2:
	cvt.rn.f64.s32 	%fd2, %r9;
	add.f64 	%fd3, %fd2, 0d3FE0000000000000;
	mul.f64 	%fd4, %fd1, %fd3;
	fma.rn.f64 	%fd5, %fd4, %fd4, 0d3FF0000000000000;
	mov.f64 	%fd6, 0d4010000000000000;
	div.rn.f64 	%fd7, %fd6, %fd5;
	mul.f64 	%fd8, %fd1, %fd7;
	shl.b64 	%rd7, %rd9, 3;
	add.s64 	%rd8, %rd2, %rd7;
	st.global.f64 	[%rd8], %fd8;
	add.s32 	%r9, %r9, %r3;
	cvt.s64.s32 	%rd9, %r9;
	setp.gt.s64 	%p2, %rd6, %rd9;
	@%p2 bra 	$L__BB0_2;
$L__BB0_3:
	ret;

}


// ===== COMPILED SASS (sm_100) =====

	.target	sm_100

	.elftype	@"ET_EXEC"


//--------------------- .note.nv.tkinfo           --------------------------
	.section	.note.nv.tkinfo,"",@"SHT_NOTE"
	.sectionflags	@"SHF_NOTE_NV_TKINFO"
	.tkinfo
        /*0018*/ 	.word	0x00000002
        /*0030*/ 	.string	""
        /*0030*/ 	.string	"ptxas"
        /*0030*/ 	.string	"Cuda compilation tools, release 13.0, V13.0.88"
        /*0030*/ 	.string	"Build cuda_13.0.r13.0/compiler.36424714_0"
        /*0030*/ 	.string	"-arch sm_100 -m 64 "



//--------------------- .note.nv.cuinfo           --------------------------
	.section	.note.nv.cuinfo,"",@"SHT_NOTE"
	.sectionflags	@"SHF_NOTE_NV_CUINFO"
        /*0018*/ 	.short	0x0002
        /*001a*/ 	.short	0x0064
        /*001c*/ 	.short	0x0082
	.zero		2


//--------------------- .nv.info                  --------------------------
	.section	.nv.info,"",@"SHT_CUDA_INFO"
	.align	4


	//----- nvinfo : EIATTR_REGCOUNT
	.align		4
        /*0000*/ 	.byte	0x04, 0x2f
        /*0002*/ 	.short	(.L_1 - .L_0)
	.align		4
.L_0:
        /*0004*/ 	.word	index@(_Z5gpuPIPddl)
        /*0008*/ 	.word	0x00000018


	//----- nvinfo : EIATTR_FRAME_SIZE
	.align		4
.L_1:
        /*000c*/ 	.byte	0x04, 0x11
        /*000e*/ 	.short	(.L_3 - .L_2)
	.align		4
.L_2:
        /*0010*/ 	.word	index@($__internal_0_$__cuda_sm20_div_rn_f64_full)
        /*0014*/ 	.word	0x00000000


	//----- nvinfo : EIATTR_FRAME_SIZE
	.align		4
.L_3:
        /*0018*/ 	.byte	0x04, 0x11
        /*001a*/ 	.short	(.L_5 - .L_4)
	.align		4
.L_4:
        /*001c*/ 	.word	index@(_Z5gpuPIPddl)
        /*0020*/ 	.word	0x00000000


	//----- nvinfo : EIATTR_MIN_STACK_SIZE
	.align		4
.L_5:
        /*0024*/ 	.byte	0x04, 0x12
        /*0026*/ 	.short	(.L_7 - .L_6)
	.align		4
.L_6:
        /*0028*/ 	.word	index@(_Z5gpuPIPddl)
        /*002c*/ 	.word	0x00000000
.L_7:


//--------------------- .nv.compat                --------------------------
	.section	.nv.compat,"",@"SHT_CUDA_COMPAT_INFO"
	.align	4
        /*0000*/ 	.byte	0x02, 0x09, 0x00, 0x00, 0x02, 0x02, 0x01, 0x00, 0x02, 0x05, 0x05, 0x00, 0x03, 0x07, 0x01, 0x01
        /*0010*/ 	.byte	0x02, 0x03, 0x00, 0x00, 0x02, 0x06, 0x01, 0x00, 0x04, 0x0b, 0x08, 0x00, 0x01, 0x00, 0x00, 0x00
        /*0020*/ 	.byte	0x00, 0x00, 0x00, 0x00


//--------------------- .nv.info._Z5gpuPIPddl     --------------------------
	.section	.nv.info._Z5gpuPIPddl,"",@"SHT_CUDA_INFO"
	.sectionflags	@""
	.align	4


	//----- nvinfo : EIATTR_CUDA_API_VERSION
	.align		4
        /*0000*/ 	.byte	0x04, 0x37
        /*0002*/ 	.short	(.L_9 - .L_8)
.L_8:
        /*0004*/ 	.word	0x00000082


	//----- nvinfo : EIATTR_KPARAM_INFO
	.align		4
.L_9:
        /*0008*/ 	.byte	0x04, 0x17
        /*000a*/ 	.short	(.L_11 - .L_10)
.L_10:
        /*000c*/ 	.word	0x00000000
        /*0010*/ 	.short	0x0002
        /*0012*/ 	.short	0x0010
        /*0014*/ 	.byte	0x00, 0xf0, 0x21, 0x00


	//----- nvinfo : EIATTR_KPARAM_INFO
	.align		4
.L_11:
        /*0018*/ 	.byte	0x04, 0x17
        /*001a*/ 	.short	(.L_13 - .L_12)
.L_12:
        /*001c*/ 	.word	0x00000000
        /*0020*/ 	.short	0x0001
        /*0022*/ 	.short	0x0008
        /*0024*/ 	.byte	0x00, 0xf0, 0x21, 0x00


	//----- nvinfo : EIATTR_KPARAM_INFO
	.align		4
.L_13:
        /*0028*/ 	.byte	0x04, 0x17
        /*002a*/ 	.short	(.L_15 - .L_14)
.L_14:
        /*002c*/ 	.word	0x00000000
        /*0030*/ 	.short	0x0000
        /*0032*/ 	.short	0x0000
        /*0034*/ 	.byte	0x00, 0xf5, 0x21, 0x00


	//----- nvinfo : EIATTR_SPARSE_MMA_MASK
	.align		4
.L_15:
        /*0038*/ 	.byte	0x03, 0x50
        /*003a*/ 	.short	0x0000


	//----- nvinfo : EIATTR_MAXREG_COUNT
	.align		4
        /*003c*/ 	.byte	0x03, 0x1b
        /*003e*/ 	.short	0x00ff


	//----- nvinfo : EIATTR_MERCURY_ISA_VERSION
	.align		4
        /*0040*/ 	.byte	0x03, 0x5f
        /*0042*/ 	.short	0x0101


	//----- nvinfo : EIATTR_VRC_CTA_INIT_COUNT
	.align		4
        /*0044*/ 	.byte	0x02, 0x4a
	.zero		1
	.zero		1


	//----- nvinfo : EIATTR_EXIT_INSTR_OFFSETS
	.align		4
        /*0048*/ 	.byte	0x04, 0x1c
        /*004a*/ 	.short	(.L_17 - .L_16)


	//   ....[0]....
.L_16:
        /*004c*/ 	.word	0x00000090


	//   ....[1]....
        /*0050*/ 	.word	0x00000320


	//----- nvinfo : EIATTR_CRS_STACK_SIZE
	.align		4
.L_17:
        /*0054*/ 	.byte	0x04, 0x1e
        /*0056*/ 	.short	(.L_19 - .L_18)
.L_18:
        /*0058*/ 	.word	0x00000000


	//----- nvinfo : EIATTR_CBANK_PARAM_SIZE
	.align		4
.L_19:
        /*005c*/ 	.byte	0x03, 0x19
        /*005e*/ 	.short	0x0018


	//----- nvinfo : EIATTR_PARAM_CBANK
	.align		4
        /*0060*/ 	.byte	0x04, 0x0a
        /*0062*/ 	.short	(.L_21 - .L_20)
	.align		4
.L_20:
        /*0064*/ 	.word	index@(.nv.constant0._Z5gpuPIPddl)
        /*0068*/ 	.short	0x0380
        /*006a*/ 	.short	0x0018


	//----- nvinfo : EIATTR_SW_WAR
	.align		4
.L_21:
        /*006c*/ 	.byte	0x04, 0x36
        /*006e*/ 	.short	(.L_23 - .L_22)
.L_22:
        /*0070*/ 	.word	0x00000008
.L_23:


//--------------------- .nv.callgraph             --------------------------
	.section	.nv.callgraph,"",@"SHT_CUDA_CALLGRAPH"
	.align	4
	.sectionentsize	8
	.align		4
        /*0000*/ 	.word	0x00000000
	.align		4
        /*0004*/ 	.word	0xffffffff
	.align		4
        /*0008*/ 	.word	0x00000000
	.align		4
        /*000c*/ 	.word	0xfffffffe
	.align		4
        /*0010*/ 	.word	0x00000000
	.align		4
        /*0014*/ 	.word	0xfffffffd
	.align		4
        /*0018*/ 	.word	0x00000000
	.align		4
        /*001c*/ 	.word	0xfffffffc


//--------------------- .text._Z5gpuPIPddl        --------------------------
	.section	.text._Z5gpuPIPddl,"ax",@progbits
	.align	128
        .global         _Z5gpuPIPddl
        .type           _Z5gpuPIPddl,@function
        .size           _Z5gpuPIPddl,(.L_x_8 - _Z5gpuPIPddl)
        .other          _Z5gpuPIPddl,@"STO_CUDA_ENTRY STV_DEFAULT"
_Z5gpuPIPddl:
.text._Z5gpuPIPddl:
[----:B------:R-:W-:Y:S01]  /*0000*/  LDC R1, c[0x0][0x37c] ;  /* 0x0000df00ff017b82 */ /* 0x000fe20000000800 */
[----:B------:R-:W0:Y:S07]  /*0010*/  S2R R4, SR_TID.X ;  /* 0x0000000000047919 */ /* 0x000e2e0000002100 */
[----:B------:R-:W0:Y:S01]  /*0020*/  S2UR UR4, SR_CTAID.X ;  /* 0x00000000000479c3 */ /* 0x000e220000002500 */
[----:B------:R-:W1:Y:S07]  /*0030*/  LDCU.64 UR6, c[0x0][0x390] ;  /* 0x00007200ff0677ac */ /* 0x000e6e0008000a00 */
[----:B------:R-:W0:Y:S02]  /*0040*/  LDC R7, c[0x0][0x360] ;  /* 0x0000d800ff077b82 */ /* 0x000e240000000800 */
[----:B0-----:R-:W-:-:S05]  /*0050*/  IMAD R4, R7, UR4, R4 ;  /* 0x0000000407047c24 */ /* 0x001fca000f8e0204 */
[----:B-1----:R-:W-:Y:S02]  /*0060*/  ISETP.GE.U32.AND P0, PT, R4, UR6, PT ;  /* 0x0000000604007c0c */ /* 0x002fe4000bf06070 */
[----:B------:R-:W-:-:S04]  /*0070*/  SHF.R.S32.HI R0, RZ, 0x1f, R4 ;  /* 0x0000001fff007819 */ /* 0x000fc80000011404 */
[----:B------:R-:W-:-:S13]  /*0080*/  ISETP.GE.AND.EX P0, PT, R0, UR7, PT, P0 ;  /* 0x0000000700007c0c */ /* 0x000fda000bf06300 */
[----:B------:R-:W-:Y:S05]  /*0090*/  @P0 EXIT ;  /* 0x000000000000094d */ /* 0x000fea0003800000 */
[----:B------:R-:W0:Y:S01]  /*00a0*/  LDCU UR4, c[0x0][0x370] ;  /* 0x00006e00ff0477ac */ /* 0x000e220008000800 */
[----:B------:R-:W-:Y:S01]  /*00b0*/  IMAD.MOV.U32 R5, RZ, RZ, R4 ;  /* 0x000000ffff057224 */ /* 0x000fe200078e0004 */
[----:B------:R-:W1:Y:S01]  /*00c0*/  LDCU.64 UR6, c[0x0][0x358] ;  /* 0x00006b00ff0677ac */ /* 0x000e620008000a00 */
[----:B------:R-:W2:Y:S01]  /*00d0*/  LDCU.64 UR8, c[0x0][0x388] ;  /* 0x00007100ff0877ac */ /* 0x000ea20008000a00 */
[----:B------:R-:W3:Y:S01]  /*00e0*/  LDCU.64 UR12, c[0x0][0x390] ;  /* 0x00007200ff0c77ac */ /* 0x000ee20008000a00 */
[----:B------:R-:W4:Y:S01]  /*00f0*/  LDCU.64 UR10, c[0x0][0x380] ;  /* 0x00007000ff0a77ac */ /* 0x000f220008000a00 */
[----:B0-----:R-:W-:-:S07]  /*0100*/  IMAD R7, R7, UR4, RZ ;  /* 0x0000000407077c24 */ /* 0x001fce000f8e02ff */
.L_x_2:
[----:B------:R-:W0:Y:S01]  /*0110*/  I2F.F64 R2, R4 ;  /* 0x0000000400027312 */ /* 0x000e220000201c00 */
[----:B------:R-:W-:Y:S01]  /*0120*/  BSSY.RECONVERGENT B0, `(.L_x_0) ;  /* 0x0000015000007945 */ /* 0x000fe20003800200 */
[----:B0-----:R-:W-:-:S08]  /*0130*/  DADD R2, R2, 0.5 ;  /* 0x3fe0000002027429 */ /* 0x001fd00000000000 */
[----:B--2---:R-:W-:-:S08]  /*0140*/  DMUL R2, R2, UR8 ;  /* 0x0000000802027c28 */ /* 0x004fd00008000000 */
[----:B------:R-:W-:Y:S01]  /*0150*/  DFMA R8, R2, R2, 1 ;  /* 0x3ff000000208742b */ /* 0x000fe20000000002 */
[----:B------:R-:W-:-:S05]  /*0160*/  IMAD.MOV.U32 R2, RZ, RZ, 0x1 ;  /* 0x00000001ff027424 */ /* 0x000fca00078e00ff */
[----:B------:R-:W0:Y:S02]  /*0170*/  MUFU.RCP64H R3, R9 ;  /* 0x0000000900037308 */ /* 0x000e240000001800 */
[----:B0-----:R-:W-:-:S08]  /*0180*/  DFMA R10, -R8, R2, 1 ;  /* 0x3ff00000080a742b */ /* 0x001fd00000000102 */
[----:B------:R-:W-:-:S08]  /*0190*/  DFMA R10, R10, R10, R10 ;  /* 0x0000000a0a0a722b */ /* 0x000fd0000000000a */
[----:B------:R-:W-:-:S08]  /*01a0*/  DFMA R10, R2, R10, R2 ;  /* 0x0000000a020a722b */ /* 0x000fd00000000002 */
[----:B------:R-:W-:-:S08]  /*01b0*/  DFMA R2, -R8, R10, 1 ;  /* 0x3ff000000802742b */ /* 0x000fd0000000010a */
[----:B------:R-:W-:-:S08]  /*01c0*/  DFMA R2, R10, R2, R10 ;  /* 0x000000020a02722b */ /* 0x000fd0000000000a */
[----:B------:R-:W-:-:S08]  /*01d0*/  DMUL R10, R2, 4 ;  /* 0x40100000020a7828 */ /* 0x000fd00000000000 */
[----:B------:R-:W-:-:S08]  /*01e0*/  DFMA R12, -R8, R10, 4 ;  /* 0x40100000080c742b */ /* 0x000fd0000000010a */
[----:B------:R-:W-:-:S10]  /*01f0*/  DFMA R2, R2, R12, R10 ;  /* 0x0000000c0202722b */ /* 0x000fd4000000000a */
[----:B------:R-:W-:-:S05]  /*0200*/  FFMA R6, RZ, R9, R3 ;  /* 0x00000009ff067223 */ /* 0x000fca0000000003 */
[----:B------:R-:W-:-:S13]  /*0210*/  FSETP.GT.AND P0, PT, |R6|, 1.469367938527859385e-39, PT ;  /* 0x001000000600780b */ /* 0x000fda0003f04200 */
[----:B------:R-:W-:Y:S05]  /*0220*/  @P0 BRA `(.L_x_1) ;  /* 0x0000000000100947 */ /* 0x000fea0003800000 */
[----:B------:R-:W-:-:S07]  /*0230*/  MOV R6, 0x250 ;  /* 0x0000025000067802 */ /* 0x000fce0000000f00 */
[----:B-1-34-:R-:W-:Y:S05]  /*0240*/  CALL.REL.NOINC `($__internal_0_$__cuda_sm20_div_rn_f64_full) ;  /* 0x0000000000387944 */ /* 0x01afea0003c00000 */
[----:B------:R-:W-:Y:S02]  /*0250*/  IMAD.MOV.U32 R2, RZ, RZ, R14 ;  /* 0x000000ffff027224 */ /* 0x000fe400078e000e */
[----:B------:R-:W-:-:S07]  /*0260*/  IMAD.MOV.U32 R3, RZ, RZ, R15 ;  /* 0x000000ffff037224 */ /* 0x000fce00078e000f */
.L_x_1:
[----:B-1-34-:R-:W-:Y:S05]  /*0270*/  BSYNC.RECONVERGENT B0 ;  /* 0x0000000000007941 */ /* 0x01afea0003800200 */
.L_x_0:
[----:B------:R-:W-:Y:S01]  /*0280*/  LEA R8, P0, R5, UR10, 0x3 ;  /* 0x0000000a05087c11 */ /* 0x000fe2000f8018ff */
[----:B------:R-:W-:-:S03]  /*0290*/  DMUL R2, R2, UR8 ;  /* 0x0000000802027c28 */ /* 0x000fc60008000000 */
[----:B------:R-:W-:Y:S01]  /*02a0*/  LEA.HI.X R9, R5, UR11, R0, 0x3, P0 ;  /* 0x0000000b05097c11 */ /* 0x000fe200080f1c00 */
[----:B------:R-:W-:-:S04]  /*02b0*/  IMAD.IADD R5, R7, 0x1, R4 ;  /* 0x0000000107057824 */ /* 0x000fc800078e0204 */
[----:B------:R0:W-:Y:S01]  /*02c0*/  STG.E.64 desc[UR6][R8.64], R2 ;  /* 0x0000000208007986 */ /* 0x0001e2000c101b06 */
[----:B------:R-:W-:Y:S01]  /*02d0*/  ISETP.GE.U32.AND P0, PT, R5, UR12, PT ;  /* 0x0000000c05007c0c */ /* 0x000fe2000bf06070 */
[--C-:B------:R-:W-:Y:S01]  /*02e0*/  IMAD.MOV.U32 R4, RZ, RZ, R5.reuse ;  /* 0x000000ffff047224 */ /* 0x100fe200078e0005 */
[----:B------:R-:W-:-:S04]  /*02f0*/  SHF.R.S32.HI R0, RZ, 0x1f, R5 ;  /* 0x0000001fff007819 */ /* 0x000fc80000011405 */
[----:B------:R-:W-:-:S13]  /*0300*/  ISETP.GE.AND.EX P0, PT, R0, UR13, PT, P0 ;  /* 0x0000000d00007c0c */ /* 0x000fda000bf06300 */
[----:B0-----:R-:W-:Y:S05]  /*0310*/  @!P0 BRA `(.L_x_2) ;  /* 0xfffffffc007c8947 */ /* 0x001fea000383ffff */
[----:B------:R-:W-:Y:S05]  /*0320*/  EXIT ;  /* 0x000000000000794d */ /* 0x000fea0003800000 */
        .weak           $__internal_0_$__cuda_sm20_div_rn_f64_full
        .type           $__internal_0_$__cuda_sm20_div_rn_f64_full,@function
        .size           $__internal_0_$__cuda_sm20_div_rn_f64_full,(.L_x_8 - $__internal_0_$__cuda_sm20_div_rn_f64_full)
$__internal_0_$__cuda_sm20_div_rn_f64_full:
[C---:B------:R-:W-:Y:S01]  /*0330*/  FSETP.GEU.AND P0, PT, |R9|.reuse, 1.469367938527859385e-39, PT ;  /* 0x001000000900780b */ /* 0x040fe20003f0e200 */
[----:B------:R-:W-:Y:S01]  /*0340*/  IMAD.MOV.U32 R10, RZ, RZ, 0x1 ;  /* 0x00000001ff0a7424 */ /* 0x000fe200078e00ff */
[C---:B------:R-:W-:Y:S01]  /*0350*/  LOP3.LUT R2, R9.reuse, 0x800fffff, RZ, 0xc0, !PT ;  /* 0x800fffff09027812 */ /* 0x040fe200078ec0ff */
[----:B------:R-:W-:Y:S01]  /*0360*/  IMAD.MOV.U32 R21, RZ, RZ, 0x40100000 ;  /* 0x40100000ff157424 */ /* 0x000fe200078e00ff */
[----:B------:R-:W-:Y:S01]  /*0370*/  LOP3.LUT R20, R9, 0x7ff00000, RZ, 0xc0, !PT ;  /* 0x7ff0000009147812 */ /* 0x000fe200078ec0ff */
[----:B------:R-:W-:Y:S01]  /*0380*/  IMAD.MOV.U32 R14, RZ, RZ, 0x1ca00000 ;  /* 0x1ca00000ff0e7424 */ /* 0x000fe200078e00ff */
[----:B------:R-:W-:Y:S01]  /*0390*/  LOP3.LUT R3, R2, 0x3ff00000, RZ, 0xfc, !PT ;  /* 0x3ff0000002037812 */ /* 0x000fe200078efcff */
[----:B------:R-:W-:Y:S01]  /*03a0*/  IMAD.MOV.U32 R2, RZ, RZ, R8 ;  /* 0x000000ffff027224 */ /* 0x000fe200078e0008 */
[----:B------:R-:W-:Y:S01]  /*03b0*/  ISETP.LE.U32.AND P1, PT, R20, 0x40100000, PT ;  /* 0x401000001400780c */ /* 0x000fe20003f23070 */
[----:B------:R-:W-:Y:S01]  /*03c0*/  VIADD R15, R21, 0xffffffff ;  /* 0xffffffff150f7836 */ /* 0x000fe20000000000 */
[----:B------:R-:W-:Y:S03]  /*03d0*/  BSSY.RECONVERGENT B1, `(.L_x_3) ;  /* 0x0000040000017945 */ /* 0x000fe60003800200 */
[----:B------:R-:W-:-:S06]  /*03e0*/  @!P0 DMUL R2, R8, 8.98846567431157953865e+307 ;  /* 0x7fe0000008028828 */ /* 0x000fcc0000000000 */
[----:B------:R-:W0:Y:S04]  /*03f0*/  MUFU.RCP64H R11, R3 ;  /* 0x00000003000b7308 */ /* 0x000e280000001800 */
[----:B------:R-:W-:Y:S02]  /*0400*/  @!P0 LOP3.LUT R20, R3, 0x7ff00000, RZ, 0xc0, !PT ;  /* 0x7ff0000003148812 */ /* 0x000fe400078ec0ff */
[----:B------:R-:W-:-:S03]  /*0410*/  ISETP.GT.U32.AND P0, PT, R15, 0x7feffffe, PT ;  /* 0x7feffffe0f00780c */ /* 0x000fc60003f04070 */
[----:B------:R-:W-:-:S05]  /*0420*/  VIADD R15, R20, 0xffffffff ;  /* 0xffffffff140f7836 */ /* 0x000fca0000000000 */
[----:B------:R-:W-:Y:S01]  /*0430*/  ISETP.GT.U32.OR P0, PT, R15, 0x7feffffe, P0 ;  /* 0x7feffffe0f00780c */ /* 0x000fe20000704470 */
[----:B0-----:R-:W-:-:S08]  /*0440*/  DFMA R12, R10, -R2, 1 ;  /* 0x3ff000000a0c742b */ /* 0x001fd00000000802 */
[----:B------:R-:W-:-:S08]  /*0450*/  DFMA R12, R12, R12, R12 ;  /* 0x0000000c0c0c722b */ /* 0x000fd0000000000c */
[----:B------:R-:W-:-:S08]  /*0460*/  DFMA R12, R10, R12, R10 ;  /* 0x0000000c0a0c722b */ /* 0x000fd0000000000a */
[----:B------:R-:W-:-:S08]  /*0470*/  DFMA R10, R12, -R2, 1 ;  /* 0x3ff000000c0a742b */ /* 0x000fd00000000802 */
[----:B------:R-:W-:Y:S01]  /*0480*/  DFMA R12, R12, R10, R12 ;  /* 0x0000000a0c0c722b */ /* 0x000fe2000000000c */
[----:B------:R-:W-:Y:S01]  /*0490*/  SEL R11, R14, 0x63400000, !P1 ;  /* 0x634000000e0b7807 */ /* 0x000fe20004800000 */
[----:B------:R-:W-:-:S06]  /*04a0*/  IMAD.MOV.U32 R10, RZ, RZ, RZ ;  /* 0x000000ffff0a7224 */ /* 0x000fcc00078e00ff */
[----:B------:R-:W-:-:S08]  /*04b0*/  DMUL R16, R12, R10 ;  /* 0x0000000a0c107228 */ /* 0x000fd00000000000 */
[----:B------:R-:W-:-:S08]  /*04c0*/  DFMA R18, R16, -R2, R10 ;  /* 0x800000021012722b */ /* 0x000fd0000000000a */
[----:B------:R-:W-:Y:S01]  /*04d0*/  DFMA R12, R12, R18, R16 ;  /* 0x000000120c0c722b */ /* 0x000fe20000000010 */
[----:B------:R-:W-:Y:S10]  /*04e0*/  @P0 BRA `(.L_x_4) ;  /* 0x0000000000740947 */ /* 0x000ff40003800000 */
[----:B------:R-:W-:Y:S01]  /*04f0*/  LOP3.LUT R17, R9, 0x7ff00000, RZ, 0xc0, !PT ;  /* 0x7ff0000009117812 */ /* 0x000fe200078ec0ff */
[----:B------:R-:W-:-:S03]  /*0500*/  IMAD.MOV.U32 R15, RZ, RZ, 0x40100000 ;  /* 0x40100000ff0f7424 */ /* 0x000fc600078e00ff */
[----:B------:R-:W-:Y:S01]  /*0510*/  ISETP.LE.U32.AND P0, PT, R17, 0x40100000, PT ;  /* 0x401000001100780c */ /* 0x000fe20003f03070 */
[----:B------:R-:W-:-:S03]  /*0520*/  IMAD.MOV R16, RZ, RZ, -R17 ;  /* 0x000000ffff107224 */ /* 0x000fc600078e0a11 */
[----:B------:R-:W-:Y:S02]  /*0530*/  SEL R14, R14, 0x63400000, !P0 ;  /* 0x634000000e0e7807 */ /* 0x000fe40004000000 */
[----:B------:R-:W-:Y:S01]  /*0540*/  VIADDMNMX R15, R16, R15, 0xb9600000, !PT ;  /* 0xb9600000100f7446 */ /* 0x000fe2000780010f */
[----:B------:R-:W-:-:S03]  /*0550*/  IMAD.MOV.U32 R16, RZ, RZ, RZ ;  /* 0x000000ffff107224 */ /* 0x000fc600078e00ff */
[----:B------:R-:W-:-:S05]  /*0560*/  VIMNMX R15, PT, PT, R15, 0x46a00000, PT ;  /* 0x46a000000f0f7848 */ /* 0x000fca0003fe0100 */
[----:B------:R-:W-:-:S04]  /*0570*/  IMAD.IADD R18, R15, 0x1, -R14 ;  /* 0x000000010f127824 */ /* 0x000fc800078e0a0e */
[----:B------:R-:W-:-:S06]  /*0580*/  VIADD R17, R18, 0x7fe00000 ;  /* 0x7fe0000012117836 */ /* 0x000fcc0000000000 */
[----:B------:R-:W-:-:S10]  /*0590*/  DMUL R14, R12, R16 ;  /* 0x000000100c0e7228 */ /* 0x000fd40000000000 */
[----:B------:R-:W-:-:S13]  /*05a0*/  FSETP.GTU.AND P0, PT, |R15|, 1.469367938527859385e-39, PT ;  /* 0x001000000f00780b */ /* 0x000fda0003f0c200 */
[----:B------:R-:W-:Y:S05]  /*05b0*/  @P0 BRA `(.L_x_5) ;  /* 0x0000000000840947 */ /* 0x000fea0003800000 */
[----:B------:R-:W-:Y:S01]  /*05c0*/  DFMA R2, R12, -R2, R10 ;  /* 0x800000020c02722b */ /* 0x000fe2000000000a */
[----:B------:R-:W-:-:S09]  /*05d0*/  IMAD.MOV.U32 R16, RZ, RZ, RZ ;  /* 0x000000ffff107224 */ /* 0x000fd200078e00ff */
[C---:B------:R-:W-:Y:S02]  /*05e0*/  FSETP.NEU.AND P0, PT, R3.reuse, RZ, PT ;  /* 0x000000ff0300720b */ /* 0x040fe40003f0d000 */
[----:B------:R-:W-:-:S04]  /*05f0*/  LOP3.LUT R9, R3, 0x80000000, R9, 0x48, !PT ;  /* 0x8000000003097812 */ /* 0x000fc800078e4809 */
[----:B------:R-:W-:-:S07]  /*0600*/  LOP3.LUT R17, R9, R17, RZ, 0xfc, !PT ;  /* 0x0000001109117212 */ /* 0x000fce00078efcff */
[----:B------:R-:W-:Y:S05]  /*0610*/  @!P0 BRA `(.L_x_5) ;  /* 0x00000000006c8947 */ /* 0x000fea0003800000 */
[----:B------:R-:W-:Y:S02]  /*0620*/  IMAD.MOV R3, RZ, RZ, -R18 ;  /* 0x000000ffff037224 */ /* 0x000fe400078e0a12 */
[----:B------:R-:W-:-:S06]  /*0630*/  IMAD.MOV.U32 R2, RZ, RZ, RZ ;  /* 0x000000ffff027224 */ /* 0x000fcc00078e00ff */
[----:B------:R-:W-:Y:S02]  /*0640*/  DFMA R2, R14, -R2, R12 ;  /* 0x800000020e02722b */ /* 0x000fe4000000000c */
[----:B------:R-:W-:-:S04]  /*0650*/  DMUL.RP R12, R12, R16 ;  /* 0x000000100c0c7228 */ /* 0x000fc80000008000 */
[----:B------:R-:W-:-:S04]  /*0660*/  IADD3 R2, PT, PT, -R18, -0x43300000, RZ ;  /* 0xbcd0000012027810 */ /* 0x000fc80007ffe1ff */
[----:B------:R-:W-:Y:S02]  /*0670*/  FSETP.NEU.AND P0, PT, |R3|, R2, PT ;  /* 0x000000020300720b */ /* 0x000fe40003f0d200 */
[----:B------:R-:W-:Y:S02]  /*0680*/  LOP3.LUT R9, R13, R9, RZ, 0x3c, !PT ;  /* 0x000000090d097212 */ /* 0x000fe400078e3cff */
[----:B------:R-:W-:Y:S02]  /*0690*/  FSEL R14, R12, R14, !P0 ;  /* 0x0000000e0c0e7208 */ /* 0x000fe40004000000 */
[----:B------:R-:W-:Y:S01]  /*06a0*/  FSEL R15, R9, R15, !P0 ;  /* 0x0000000f090f7208 */ /* 0x000fe20004000000 */
[----:B------:R-:W-:Y:S06]  /*06b0*/  BRA `(.L_x_5) ;  /* 0x0000000000447947 */ /* 0x000fec0003800000 */
.L_x_4:
[----:B------:R-:W-:-:S14]  /*06c0*/  DSETP.NAN.AND P0, PT, R8, R8, PT ;  /* 0x000000080800722a */ /* 0x000fdc0003f08000 */
[----:B------:R-:W-:Y:S05]  /*06d0*/  @P0 BRA `(.L_x_6) ;  /* 0x0000000000340947 */ /* 0x000fea0003800000 */
[----:B------:R-:W-:Y:S01]  /*06e0*/  ISETP.NE.AND P0, PT, R21, R20, PT ;  /* 0x000000141500720c */ /* 0x000fe20003f05270 */
[----:B------:R-:W-:Y:S02]  /*06f0*/  IMAD.MOV.U32 R14, RZ, RZ, 0x0 ;  /* 0x00000000ff0e7424 */ /* 0x000fe400078e00ff */
[----:B------:R-:W-:-:S10]  /*0700*/  IMAD.MOV.U32 R15, RZ, RZ, -0x80000 ;  /* 0xfff80000ff0f7424 */ /* 0x000fd400078e00ff */
[----:B------:R-:W-:Y:S05]  /*0710*/  @!P0 BRA `(.L_x_5) ;  /* 0x00000000002c8947 */ /* 0x000fea0003800000 */
[----:B------:R-:W-:Y:S02]  /*0720*/  ISETP.NE.AND P0, PT, R21, 0x7ff00000, PT ;  /* 0x7ff000001500780c */ /* 0x000fe40003f05270 */
[----:B------:R-:W-:Y:S02]  /*0730*/  LOP3.LUT R8, R9, 0x40100000, RZ, 0x3c, !PT ;  /* 0x4010000009087812 */ /* 0x000fe400078e3cff */
[----:B------:R-:W-:Y:S02]  /*0740*/  ISETP.EQ.OR P0, PT, R20, RZ, !P0 ;  /* 0x000000ff1400720c */ /* 0x000fe40004702670 */
[----:B------:R-:W-:-:S11]  /*0750*/  LOP3.LUT R15, R8, 0x80000000, RZ, 0xc0, !PT ;  /* 0x80000000080f7812 */ /* 0x000fd600078ec0ff */
[----:B------:R-:W-:Y:S01]  /*0760*/  @P0 LOP3.LUT R2, R15, 0x7ff00000, RZ, 0xfc, !PT ;  /* 0x7ff000000f020812 */ /* 0x000fe200078efcff */
[----:B------:R-:W-:Y:S02]  /*0770*/  @!P0 IMAD.MOV.U32 R14, RZ, RZ, RZ ;  /* 0x000000ffff0e8224 */ /* 0x000fe400078e00ff */
[----:B------:R-:W-:Y:S02]  /*0780*/  @P0 IMAD.MOV.U32 R14, RZ, RZ, RZ ;  /* 0x000000ffff0e0224 */ /* 0x000fe400078e00ff */
[----:B------:R-:W-:Y:S01]  /*0790*/  @P0 IMAD.MOV.U32 R15, RZ, RZ, R2 ;  /* 0x000000ffff0f0224 */ /* 0x000fe200078e0002 */
[----:B------:R-:W-:Y:S06]  /*07a0*/  BRA `(.L_x_5) ;  /* 0x0000000000087947 */ /* 0x000fec0003800000 */
.L_x_6:
[----:B------:R-:W-:Y:S01]  /*07b0*/  LOP3.LUT R15, R9, 0x80000, RZ, 0xfc, !PT ;  /* 0x00080000090f7812 */ /* 0x000fe200078efcff */
[----:B------:R-:W-:-:S07]  /*07c0*/  IMAD.MOV.U32 R14, RZ, RZ, R8 ;  /* 0x000000ffff0e7224 */ /* 0x000fce00078e0008 */
.L_x_5:
[----:B------:R-:W-:Y:S05]  /*07d0*/  BSYNC.RECONVERGENT B1 ;  /* 0x0000000000017941 */ /* 0x000fea0003800200 */
.L_x_3:
[----:B------:R-:W-:Y:S02]  /*07e0*/  IMAD.MOV.U32 R2, RZ, RZ, R6 ;  /* 0x000000ffff027224 */ /* 0x000fe400078e0006 */
[----:B------:R-:W-:-:S04]  /*07f0*/  IMAD.MOV.U32 R3, RZ, RZ, 0x0 ;  /* 0x00000000ff037424 */ /* 0x000fc800078e00ff */
[----:B------:R-:W-:Y:S05]  /*0800*/  RET.REL.NODEC R2 `(_Z5gpuPIPddl) ;  /* 0xfffffff402fc7950 */ /* 0x000fea0003c3ffff */
.L_x_7:
[----:B------:R-:W-:-:S00]  /*0810*/  BRA `(.L_x_7) ;  /* 0xfffffffc00fc7947 */ /* 0x000fc0000383ffff */
[----:B------:R-:W-:-:S00]  /*0820*/  NOP ;  /* 0x0000000000007918 */ /* 0x000fc00000000000 */
        /* <DEDUP_REMOVED lines=13> */
.L_x_8:


//--------------------- .nv.shared.reserved.0     --------------------------
	.section	.nv.shared.reserved.0,"aw",@nobits
	.weak		__nv_reservedSMEM_offset_0_alias
	.size		__nv_reservedSMEM_offset_0_alias, 0, 64
	.other		__nv_reservedSMEM_offset_0_alias,@"STO_CUDA_RESERVED_SHARED STV_DEFAULT"
__nv_reservedSMEM_offset_0_alias:
	.zero		0
	.zero		64


//--------------------- .nv.constant0._Z5gpuPIPddl --------------------------
	.section	.nv.constant0._Z5gpuPIPddl,"a",@progbits
	.sectionflags	@""
	.align	4
.nv.constant0._Z5gpuPIPddl:
	.zero		920


//--------------------- SYMBOLS --------------------------

	.type		.nv.reservedSmem.offset0,@object
	.size		.nv.reservedSmem.offset0,0x4
